//
// Generated by NVIDIA NVVM Compiler
//
// Compiler Build ID: CL-36424714
// Cuda compilation tools, release 13.0, V13.0.88
// Based on NVVM 20.0.0
//

.version 9.0
.target sm_100
.address_size 64

	// .globl	_Z3sumii
.extern .func  (.param .b32 func_retval0) vprintf
(
	.param .b64 vprintf_param_0,
	.param .b64 vprintf_param_1
)
;
.global .align 1 .b8 $str[19] = {115, 117, 109, 32, 111, 102, 32, 97, 32, 43, 32, 98, 32, 61, 32, 37, 100, 10};

.visible .entry _Z3sumii(
	.param .u32 _Z3sumii_param_0,
	.param .u32 _Z3sumii_param_1
)
{
	.local .align 8 .b8 	__local_depot0[8];
	.reg .b64 	%SP;
	.reg .b64 	%SPL;
	.reg .b32 	%r<6>;
	.reg .b64 	%rd<5>;

	mov.u64 	%SPL, __local_depot0;
	cvta.local.u64 	%SP, %SPL;
	ld.param.u32 	%r1, [_Z3sumii_param_0];
	ld.param.u32 	%r2, [_Z3sumii_param_1];
	add.u64 	%rd1, %SP, 0;
	add.u64 	%rd2, %SPL, 0;
	add.s32 	%r3, %r2, %r1;
	st.local.u32 	[%rd2], %r3;
	mov.u64 	%rd3, $str;
	cvta.global.u64 	%rd4, %rd3;
	{ // callseq 0, 0
	.param .b64 param0;
	st.param.b64 	[param0], %rd4;
	.param .b64 param1;
	st.param.b64 	[param1], %rd1;
	.param .b32 retval0;
	call.uni (retval0), 
	vprintf, 
	(
	param0, 
	param1
	);
	ld.param.b32 	%r4, [retval0];
	} // callseq 0
	ret;

}


// ===== COMPILED SASS (sm_100) =====

	.target	sm_100

	.elftype	@"ET_EXEC"


//--------------------- .note.nv.tkinfo           --------------------------
	.section	.note.nv.tkinfo,"",@"SHT_NOTE"
	.sectionflags	@"SHF_NOTE_NV_TKINFO"
	.tkinfo
        /*0018*/ 	.word	0x00000002
        /*0030*/ 	.string	""
        /*0030*/ 	.string	"ptxas"
        /*0030*/ 	.string	"Cuda compilation tools, release 13.0, V13.0.88"
        /*0030*/ 	.string	"Build cuda_13.0.r13.0/compiler.36424714_0"
        /*0030*/ 	.string	"-arch sm_100 -m 64 "



//--------------------- .note.nv.cuinfo           --------------------------
	.section	.note.nv.cuinfo,"",@"SHT_NOTE"
	.sectionflags	@"SHF_NOTE_NV_CUINFO"
        /*0018*/ 	.short	0x0002
        /*001a*/ 	.short	0x0064
        /*001c*/ 	.short	0x0082
	.zero		2


//--------------------- .nv.info                  --------------------------
	.section	.nv.info,"",@"SHT_CUDA_INFO"
	.align	4


	//----- nvinfo : EIATTR_REGCOUNT
	.align		4
        /*0000*/ 	.byte	0x04, 0x2f
        /*0002*/ 	.short	(.L_2 - .L_1)
	.align		4
.L_1:
        /*0004*/ 	.word	index@(_Z3sumii)
        /*0008*/ 	.word	0x00000018


	//----- nvinfo : EIATTR_FRAME_SIZE
	.align		4
.L_2:
        /*000c*/ 	.byte	0x04, 0x11
        /*000e*/ 	.short	(.L_4 - .L_3)
	.align		4
.L_3:
        /*0010*/ 	.word	index@(_Z3sumii)
        /*0014*/ 	.word	0x00000008


	//----- nvinfo : EIATTR_MIN_STACK_SIZE
	.align		4
.L_4:
        /*0018*/ 	.byte	0x04, 0x12
        /*001a*/ 	.short	(.L_6 - .L_5)
	.align		4
.L_5:
        /*001c*/ 	.word	index@(_Z3sumii)
        /*0020*/ 	.word	0x00000008
.L_6:


//--------------------- .nv.compat                --------------------------
	.section	.nv.compat,"",@"SHT_CUDA_COMPAT_INFO"
	.align	4
        /*0000*/ 	.byte	0x02, 0x09, 0x00, 0x00, 0x02, 0x02, 0x01, 0x00, 0x02, 0x05, 0x05, 0x00, 0x03, 0x07, 0x01, 0x01
        /*0010*/ 	.byte	0x02, 0x03, 0x00, 0x00, 0x02, 0x06, 0x01, 0x00, 0x04, 0x0b, 0x08, 0x00, 0x09, 0x00, 0x00, 0x00
        /*0020*/ 	.byte	0x00, 0x00, 0x00, 0x00


//--------------------- .nv.info._Z3sumii         --------------------------
	.section	.nv.info._Z3sumii,"",@"SHT_CUDA_INFO"
	.sectionflags	@""
	.align	4


	//----- nvinfo : EIATTR_CUDA_API_VERSION
	.align		4
        /*0000*/ 	.byte	0x04, 0x37
        /*0002*/ 	.short	(.L_8 - .L_7)
.L_7:
        /*0004*/ 	.word	0x00000082


	//----- nvinfo : EIATTR_KPARAM_INFO
	.align		4
.L_8:
        /*0008*/ 	.byte	0x04, 0x17
        /*000a*/ 	.short	(.L_10 - .L_9)
.L_9:
        /*000c*/ 	.word	0x00000000
        /*0010*/ 	.short	0x0001
        /*0012*/ 	.short	0x0004
        /*0014*/ 	.byte	0x00, 0xf0, 0x11, 0x00


	//----- nvinfo : EIATTR_KPARAM_INFO
	.align		4
.L_10:
        /*0018*/ 	.byte	0x04, 0x17
        /*001a*/ 	.short	(.L_12 - .L_11)
.L_11:
        /*001c*/ 	.word	0x00000000
        /*0020*/ 	.short	0x0000
        /*0022*/ 	.short	0x0000
        /*0024*/ 	.byte	0x00, 0xf0, 0x11, 0x00


	//----- nvinfo : EIATTR_SPARSE_MMA_MASK
	.align		4
.L_12:
        /*0028*/ 	.byte	0x03, 0x50
        /*002a*/ 	.short	0x0000


	//----- nvinfo : EIATTR_MAXREG_COUNT
	.align		4
        /*002c*/ 	.byte	0x03, 0x1b
        /*002e*/ 	.short	0x00ff


	//----- nvinfo : EIATTR_EXTERNS
	.align		4
        /*0030*/ 	.byte	0x04, 0x0f
        /*0032*/ 	.short	(.L_14 - .L_13)


	//   ....[0]....
	.align		4
.L_13:
        /*0034*/ 	.word	index@(vprintf)


	//----- nvinfo : EIATTR_MERCURY_ISA_VERSION
	.align		4
.L_14:
        /*0038*/ 	.byte	0x03, 0x5f
        /*003a*/ 	.short	0x0101


	//----- nvinfo : EIATTR_VRC_CTA_INIT_COUNT
	.align		4
        /*003c*/ 	.byte	0x02, 0x4a
	.zero		1
	.zero		1


	//----- nvinfo : EIATTR_SYSCALL_OFFSETS
	.align		4
        /*0040*/ 	.byte	0x04, 0x46
        /*0042*/ 	.short	(.L_16 - .L_15)


	//   ....[0]....
.L_15:
        /*0044*/ 	.word	0x000000f0


	//----- nvinfo : EIATTR_EXIT_INSTR_OFFSETS
	.align		4
.L_16:
        /*0048*/ 	.byte	0x04, 0x1c
        /*004a*/ 	.short	(.L_18 - .L_17)


	//   ....[0]....
.L_17:
        /*004c*/ 	.word	0x00000100


	//----- nvinfo : EIATTR_CBANK_PARAM_SIZE
	.align		4
.L_18:
        /*0050*/ 	.byte	0x03, 0x19
        /*0052*/ 	.short	0x0008


	//----- nvinfo : EIATTR_PARAM_CBANK
	.align		4
        /*0054*/ 	.byte	0x04, 0x0a
        /*0056*/ 	.short	(.L_20 - .L_19)
	.align		4
.L_19:
        /*0058*/ 	.word	index@(.nv.constant0._Z3sumii)
        /*005c*/ 	.short	0x0380
        /*005e*/ 	.short	0x0008


	//----- nvinfo : EIATTR_SW_WAR
	.align		4
.L_20:
        /*0060*/ 	.byte	0x04, 0x36
        /*0062*/ 	.short	(.L_22 - .L_21)
.L_21:
        /*0064*/ 	.word	0x00000008
.L_22:


//--------------------- .nv.callgraph             --------------------------
	.section	.nv.callgraph,"",@"SHT_CUDA_CALLGRAPH"
	.align	4
	.sectionentsize	8
	.align		4
        /*0000*/ 	.word	0x00000000
	.align		4
        /*0004*/ 	.word	0xffffffff
	.align		4
        /*0008*/ 	.word	index@(_Z3sumii)
	.align		4
        /*000c*/ 	.word	index@(vprintf)
	.align		4
        /*0010*/ 	.word	0x00000000
	.align		4
        /*0014*/ 	.word	0xfffffffe
	.align		4
        /*0018*/ 	.word	0x00000000
	.align		4
        /*001c*/ 	.word	0xfffffffd
	.align		4
        /*0020*/ 	.word	0x00000000
	.align		4
        /*0024*/ 	.word	0xfffffffc


//--------------------- .nv.constant4             --------------------------
	.section	.nv.constant4,"a",@progbits
	.align	8
	.align		8
.nv.constant4:
        /*0000*/ 	.dword	vprintf
	.align		8
        /*0008*/ 	.dword	$str


//--------------------- .text._Z3sumii            --------------------------
	.section	.text._Z3sumii,"ax",@progbits
	.align	128
        .global         _Z3sumii
        .type           _Z3sumii,@function
        .size           _Z3sumii,(.L_x_2 - _Z3sumii)
        .other          _Z3sumii,@"STO_CUDA_ENTRY STV_DEFAULT"
_Z3sumii:
.text._Z3sumii:
[----:B------:R-:W0:Y:S08]  /*0000*/  LDC R1, c[0x0][0x37c] ;  /* 0x0000df00ff017b82 */ /* 0x000e300000000800 */
[----:B------:R-:W1:Y:S01]  /*0010*/  LDC.64 R2, c[0x0][0x380] ;  /* 0x0000e000ff027b82 */ /* 0x000e620000000a00 */
[----:B0-----:R-:W-:Y:S01]  /*0020*/  VIADD R1, R1, 0xfffffff8 ;  /* 0xfffffff801017836 */ /* 0x001fe20000000000 */
[----:B------:R-:W0:Y:S01]  /*0030*/  LDCU UR4, c[0x0][0x2f8] ;  /* 0x00005f00ff0477ac */ /* 0x000e220008000800 */
[----:B------:R-:W2:Y:S01]  /*0040*/  LDCU.64 UR6, c[0x4][0x8] ;  /* 0x01000100ff0677ac */ /* 0x000ea20008000a00 */
[----:B------:R-:W3:Y:S02]  /*0050*/  LDCU UR5, c[0x0][0x2fc] ;  /* 0x00005f80ff0577ac */ /* 0x000ee40008000800 */
[----:B0-----:R-:W-:Y:S01]  /*0060*/  IADD3 R6, P0, PT, R1, UR4, RZ ;  /* 0x0000000401067c10 */ /* 0x001fe2000ff1e0ff */
[----:B-1----:R-:W-:Y:S01]  /*0070*/  IMAD.IADD R0, R3, 0x1, R2 ;  /* 0x0000000103007824 */ /* 0x002fe200078e0202 */
[----:B------:R-:W-:Y:S01]  /*0080*/  MOV R2, 0x0 ;  /* 0x0000000000027802 */ /* 0x000fe20000000f00 */
[----:B--2---:R-:W-:Y:S01]  /*0090*/  IMAD.U32 R5, RZ, RZ, UR7 ;  /* 0x00000007ff057e24 */ /* 0x004fe2000f8e00ff */
[----:B------:R-:W-:-:S02]  /*00a0*/  MOV R4, UR6 ;  /* 0x0000000600047c02 */ /* 0x000fc40008000f00 */
[----:B------:R0:W-:Y:S01]  /*00b0*/  STL [R1], R0 ;  /* 0x0000000001007387 */ /* 0x0001e20000100800 */
[----:B---3--:R-:W-:Y:S01]  /*00c0*/  IADD3.X R7, PT, PT, RZ, UR5, RZ, P0, !PT ;  /* 0x00000005ff077c10 */ /* 0x008fe200087fe4ff */
[----:B------:R-:W1:Y:S06]  /*00d0*/  LDC.64 R2, c[0x4][R2] ;  /* 0x0100000002027b82 */ /* 0x000e6c0000000a00 */
[----:B------:R-:W-:-:S07]  /*00e0*/  LEPC R20, `(.L_x_0) ;  /* 0x000000001014794e */ /* 0x000fce0000000000 */
[----:B01----:R-:W-:Y:S05]  /*00f0*/  CALL.ABS.NOINC R2 ;  /* 0x0000000002007343 */ /* 0x003fea0003c00000 */
.L_x_0:
[----:B------:R-:W-:Y:S05]  /*0100*/  EXIT ;  /* 0x000000000000794d */ /* 0x000fea0003800000 */
.L_x_1:
[----:B------:R-:W-:-:S00]  /*0110*/  BRA `(.L_x_1) ;  /* 0xfffffffc00fc7947 */ /* 0x000fc0000383ffff */
[----:B------:R-:W-:-:S00]  /*0120*/  NOP ;  /* 0x0000000000007918 */ /* 0x000fc00000000000 */
        /* <DEDUP_REMOVED lines=13> */
.L_x_2:


//--------------------- .nv.global.init           --------------------------
	.section	.nv.global.init,"aw",@progbits
.nv.global.init:
	.type		$str,@object
	.size		$str,(.L_0 - $str)
$str:
        /*0000*/ 	.byte	0x73, 0x75, 0x6d, 0x20, 0x6f, 0x66, 0x20, 0x61, 0x20, 0x2b, 0x20, 0x62, 0x20, 0x3d, 0x20, 0x25
        /*0010*/ 	.byte	0x64, 0x0a, 0x00
.L_0:


//--------------------- .nv.shared.reserved.0     --------------------------
	.section	.nv.shared.reserved.0,"aw",@nobits
	.weak		__nv_reservedSMEM_offset_0_alias
	.size		__nv_reservedSMEM_offset_0_alias, 0, 64
	.other		__nv_reservedSMEM_offset_0_alias,@"STO_CUDA_RESERVED_SHARED STV_DEFAULT"
__nv_reservedSMEM_offset_0_alias:
	.zero		0
	.zero		64


//--------------------- .nv.constant0._Z3sumii    --------------------------
	.section	.nv.constant0._Z3sumii,"a",@progbits
	.sectionflags	@""
	.align	4
.nv.constant0._Z3sumii:
	.zero		904


//--------------------- SYMBOLS --------------------------

	.type		.nv.reservedSmem.offset0,@object
	.size		.nv.reservedSmem.offset0,0x4
	.type		vprintf,@function
